//
// Generated by NVIDIA NVVM Compiler
//
// Compiler Build ID: CL-36424714
// Cuda compilation tools, release 13.0, V13.0.88
// Based on NVVM 20.0.0
//

.version 9.0
.target sm_100
.address_size 64

	// .globl	_Z5l1_bwPjS_PfS0_

.visible .entry _Z5l1_bwPjS_PfS0_(
	.param .u64 .ptr .align 1 _Z5l1_bwPjS_PfS0__param_0,
	.param .u64 .ptr .align 1 _Z5l1_bwPjS_PfS0__param_1,
	.param .u64 .ptr .align 1 _Z5l1_bwPjS_PfS0__param_2,
	.param .u64 .ptr .align 1 _Z5l1_bwPjS_PfS0__param_3
)
{
	.reg .pred 	%p<2>;
	.reg .b32 	%r<4>;
	.reg .b32 	%f<69>;
	.reg .b64 	%rd<42>;

	ld.param.u64 	%rd1, [_Z5l1_bwPjS_PfS0__param_0];
	ld.param.u64 	%rd2, [_Z5l1_bwPjS_PfS0__param_1];
	ld.param.u64 	%rd3, [_Z5l1_bwPjS_PfS0__param_2];
	ld.param.u64 	%rd4, [_Z5l1_bwPjS_PfS0__param_3];
	mov.u32 	%r1, %tid.x;
	setp.ne.s32 	%p1, %r1, 0;
	@%p1 bra 	$L__BB0_2;
	cvta.to.global.u64 	%rd39, %rd1;
	cvta.to.global.u64 	%rd40, %rd2;
	cvta.to.global.u64 	%rd41, %rd3;
	add.s64 	%rd38, %rd4, 131072;
	mov.f32 	%f3, 0f00000000;
	// begin inline asm
	{	
.reg .f32 data;
	ld.global.cg.f32 data, [%rd38];
	add.f32 %f3, data, %f3;
	}
	// end inline asm
	// begin inline asm
	bar.sync 0;
	// end inline asm
	// begin inline asm
	{	
.reg .f32 data;
	ld.global.cg.f32 data, [%rd4];
	add.f32 %f3, data, %f3;
	}
	// end inline asm
	add.s64 	%rd7, %rd4, 4096;
	// begin inline asm
	{	
.reg .f32 data;
	ld.global.cg.f32 data, [%rd7];
	add.f32 %f3, data, %f3;
	}
	// end inline asm
	add.s64 	%rd8, %rd4, 8192;
	// begin inline asm
	{	
.reg .f32 data;
	ld.global.cg.f32 data, [%rd8];
	add.f32 %f3, data, %f3;
	}
	// end inline asm
	add.s64 	%rd9, %rd4, 12288;
	// begin inline asm
	{	
.reg .f32 data;
	ld.global.cg.f32 data, [%rd9];
	add.f32 %f3, data, %f3;
	}
	// end inline asm
	add.s64 	%rd10, %rd4, 16384;
	// begin inline asm
	{	
.reg .f32 data;
	ld.global.cg.f32 data, [%rd10];
	add.f32 %f3, data, %f3;
	}
	// end inline asm
	add.s64 	%rd11, %rd4, 20480;
	// begin inline asm
	{	
.reg .f32 data;
	ld.global.cg.f32 data, [%rd11];
	add.f32 %f3, data, %f3;
	}
	// end inline asm
	add.s64 	%rd12, %rd4, 24576;
	// begin inline asm
	{	
.reg .f32 data;
	ld.global.cg.f32 data, [%rd12];
	add.f32 %f3, data, %f3;
	}
	// end inline asm
	add.s64 	%rd13, %rd4, 28672;
	// begin inline asm
	{	
.reg .f32 data;
	ld.global.cg.f32 data, [%rd13];
	add.f32 %f3, data, %f3;
	}
	// end inline asm
	add.s64 	%rd14, %rd4, 32768;
	// begin inline asm
	{	
.reg .f32 data;
	ld.global.cg.f32 data, [%rd14];
	add.f32 %f3, data, %f3;
	}
	// end inline asm
	add.s64 	%rd15, %rd4, 36864;
	// begin inline asm
	{	
.reg .f32 data;
	ld.global.cg.f32 data, [%rd15];
	add.f32 %f3, data, %f3;
	}
	// end inline asm
	add.s64 	%rd16, %rd4, 40960;
	// begin inline asm
	{	
.reg .f32 data;
	ld.global.cg.f32 data, [%rd16];
	add.f32 %f3, data, %f3;
	}
	// end inline asm
	add.s64 	%rd17, %rd4, 45056;
	// begin inline asm
	{	
.reg .f32 data;
	ld.global.cg.f32 data, [%rd17];
	add.f32 %f3, data, %f3;
	}
	// end inline asm
	add.s64 	%rd18, %rd4, 49152;
	// begin inline asm
	{	
.reg .f32 data;
	ld.global.cg.f32 data, [%rd18];
	add.f32 %f3, data, %f3;
	}
	// end inline asm
	add.s64 	%rd19, %rd4, 53248;
	// begin inline asm
	{	
.reg .f32 data;
	ld.global.cg.f32 data, [%rd19];
	add.f32 %f3, data, %f3;
	}
	// end inline asm
	add.s64 	%rd20, %rd4, 57344;
	// begin inline asm
	{	
.reg .f32 data;
	ld.global.cg.f32 data, [%rd20];
	add.f32 %f3, data, %f3;
	}
	// end inline asm
	add.s64 	%rd21, %rd4, 61440;
	// begin inline asm
	{	
.reg .f32 data;
	ld.global.cg.f32 data, [%rd21];
	add.f32 %f3, data, %f3;
	}
	// end inline asm
	add.s64 	%rd22, %rd4, 65536;
	// begin inline asm
	{	
.reg .f32 data;
	ld.global.cg.f32 data, [%rd22];
	add.f32 %f3, data, %f3;
	}
	// end inline asm
	add.s64 	%rd23, %rd4, 69632;
	// begin inline asm
	{	
.reg .f32 data;
	ld.global.cg.f32 data, [%rd23];
	add.f32 %f3, data, %f3;
	}
	// end inline asm
	add.s64 	%rd24, %rd4, 73728;
	// begin inline asm
	{	
.reg .f32 data;
	ld.global.cg.f32 data, [%rd24];
	add.f32 %f3, data, %f3;
	}
	// end inline asm
	add.s64 	%rd25, %rd4, 77824;
	// begin inline asm
	{	
.reg .f32 data;
	ld.global.cg.f32 data, [%rd25];
	add.f32 %f3, data, %f3;
	}
	// end inline asm
	add.s64 	%rd26, %rd4, 81920;
	// begin inline asm
	{	
.reg .f32 data;
	ld.global.cg.f32 data, [%rd26];
	add.f32 %f3, data, %f3;
	}
	// end inline asm
	add.s64 	%rd27, %rd4, 86016;
	// begin inline asm
	{	
.reg .f32 data;
	ld.global.cg.f32 data, [%rd27];
	add.f32 %f3, data, %f3;
	}
	// end inline asm
	add.s64 	%rd28, %rd4, 90112;
	// begin inline asm
	{	
.reg .f32 data;
	ld.global.cg.f32 data, [%rd28];
	add.f32 %f3, data, %f3;
	}
	// end inline asm
	add.s64 	%rd29, %rd4, 94208;
	// begin inline asm
	{	
.reg .f32 data;
	ld.global.cg.f32 data, [%rd29];
	add.f32 %f3, data, %f3;
	}
	// end inline asm
	add.s64 	%rd30, %rd4, 98304;
	// begin inline asm
	{	
.reg .f32 data;
	ld.global.cg.f32 data, [%rd30];
	add.f32 %f3, data, %f3;
	}
	// end inline asm
	add.s64 	%rd31, %rd4, 102400;
	// begin inline asm
	{	
.reg .f32 data;
	ld.global.cg.f32 data, [%rd31];
	add.f32 %f3, data, %f3;
	}
	// end inline asm
	add.s64 	%rd32, %rd4, 106496;
	// begin inline asm
	{	
.reg .f32 data;
	ld.global.cg.f32 data, [%rd32];
	add.f32 %f3, data, %f3;
	}
	// end inline asm
	add.s64 	%rd33, %rd4, 110592;
	// begin inline asm
	{	
.reg .f32 data;
	ld.global.cg.f32 data, [%rd33];
	add.f32 %f3, data, %f3;
	}
	// end inline asm
	add.s64 	%rd34, %rd4, 114688;
	// begin inline asm
	{	
.reg .f32 data;
	ld.global.cg.f32 data, [%rd34];
	add.f32 %f3, data, %f3;
	}
	// end inline asm
	add.s64 	%rd35, %rd4, 118784;
	// begin inline asm
	{	
.reg .f32 data;
	ld.global.cg.f32 data, [%rd35];
	add.f32 %f3, data, %f3;
	}
	// end inline asm
	add.s64 	%rd36, %rd4, 122880;
	// begin inline asm
	{	
.reg .f32 data;
	ld.global.cg.f32 data, [%rd36];
	add.f32 %f3, data, %f3;
	}
	// end inline asm
	add.s64 	%rd37, %rd4, 126976;
	// begin inline asm
	{	
.reg .f32 data;
	ld.global.cg.f32 data, [%rd37];
	add.f32 %f3, data, %f3;
	}
	// end inline asm
	// begin inline asm
	bar.sync 0;
	// end inline asm
	// begin inline asm
	mov.u32 %r2, %clock;
	// end inline asm
	// begin inline asm
	{	
.reg .f32 data;
	ld.global.cg.f32 data, [%rd38];
	add.f32 %f3, data, %f3;
	}
	// end inline asm
	// begin inline asm
	bar.sync 0;
	// end inline asm
	// begin inline asm
	mov.u32 %r3, %clock;
	// end inline asm
	st.global.u32 	[%rd39], %r2;
	st.global.u32 	[%rd40], %r3;
	st.global.f32 	[%rd41], %f3;
$L__BB0_2:
	ret;

}


// ===== COMPILED SASS (sm_100) =====

	.target	sm_100

	.elftype	@"ET_EXEC"


//--------------------- .note.nv.tkinfo           --------------------------
	.section	.note.nv.tkinfo,"",@"SHT_NOTE"
	.sectionflags	@"SHF_NOTE_NV_TKINFO"
	.tkinfo
        /*0018*/ 	.word	0x00000002
        /*0030*/ 	.string	""
        /*0030*/ 	.string	"ptxas"
        /*0030*/ 	.string	"Cuda compilation tools, release 13.0, V13.0.88"
        /*0030*/ 	.string	"Build cuda_13.0.r13.0/compiler.36424714_0"
        /*0030*/ 	.string	"-arch sm_100 -m 64 "



//--------------------- .note.nv.cuinfo           --------------------------
	.section	.note.nv.cuinfo,"",@"SHT_NOTE"
	.sectionflags	@"SHF_NOTE_NV_CUINFO"
        /*0018*/ 	.short	0x0002
        /*001a*/ 	.short	0x0064
        /*001c*/ 	.short	0x0082
	.zero		2


//--------------------- .nv.info                  --------------------------
	.section	.nv.info,"",@"SHT_CUDA_INFO"
	.align	4


	//----- nvinfo : EIATTR_REGCOUNT
	.align		4
        /*0000*/ 	.byte	0x04, 0x2f
        /*0002*/ 	.short	(.L_1 - .L_0)
	.align		4
.L_0:
        /*0004*/ 	.word	index@(_Z5l1_bwPjS_PfS0_)
        /*0008*/ 	.word	0x0000001e


	//----- nvinfo : EIATTR_FRAME_SIZE
	.align		4
.L_1:
        /*000c*/ 	.byte	0x04, 0x11
        /*000e*/ 	.short	(.L_3 - .L_2)
	.align		4
.L_2:
        /*0010*/ 	.word	index@(_Z5l1_bwPjS_PfS0_)
        /*0014*/ 	.word	0x00000000


	//----- nvinfo : EIATTR_MIN_STACK_SIZE
	.align		4
.L_3:
        /*0018*/ 	.byte	0x04, 0x12
        /*001a*/ 	.short	(.L_5 - .L_4)
	.align		4
.L_4:
        /*001c*/ 	.word	index@(_Z5l1_bwPjS_PfS0_)
        /*0020*/ 	.word	0x00000000
.L_5:


//--------------------- .nv.compat                --------------------------
	.section	.nv.compat,"",@"SHT_CUDA_COMPAT_INFO"
	.align	4
        /*0000*/ 	.byte	0x02, 0x09, 0x00, 0x00, 0x02, 0x02, 0x01, 0x00, 0x02, 0x05, 0x05, 0x00, 0x03, 0x07, 0x01, 0x01
        /*0010*/ 	.byte	0x02, 0x03, 0x00, 0x00, 0x02, 0x06, 0x01, 0x00, 0x04, 0x0b, 0x08, 0x00, 0x09, 0x00, 0x00, 0x00
        /*0020*/ 	.byte	0x00, 0x00, 0x00, 0x00


//--------------------- .nv.info._Z5l1_bwPjS_PfS0_ --------------------------
	.section	.nv.info._Z5l1_bwPjS_PfS0_,"",@"SHT_CUDA_INFO"
	.sectionflags	@""
	.align	4


	//----- nvinfo : EIATTR_CUDA_API_VERSION
	.align		4
        /*0000*/ 	.byte	0x04, 0x37
        /*0002*/ 	.short	(.L_7 - .L_6)
.L_6:
        /*0004*/ 	.word	0x00000082


	//----- nvinfo : EIATTR_KPARAM_INFO
	.align		4
.L_7:
        /*0008*/ 	.byte	0x04, 0x17
        /*000a*/ 	.short	(.L_9 - .L_8)
.L_8:
        /*000c*/ 	.word	0x00000000
        /*0010*/ 	.short	0x0003
        /*0012*/ 	.short	0x0018
        /*0014*/ 	.byte	0x00, 0xf5, 0x21, 0x00


	//----- nvinfo : EIATTR_KPARAM_INFO
	.align		4
.L_9:
        /*0018*/ 	.byte	0x04, 0x17
        /*001a*/ 	.short	(.L_11 - .L_10)
.L_10:
        /*001c*/ 	.word	0x00000000
        /*0020*/ 	.short	0x0002
        /*0022*/ 	.short	0x0010
        /*0024*/ 	.byte	0x00, 0xf5, 0x21, 0x00


	//----- nvinfo : EIATTR_KPARAM_INFO
	.align		4
.L_11:
        /*0028*/ 	.byte	0x04, 0x17
        /*002a*/ 	.short	(.L_13 - .L_12)
.L_12:
        /*002c*/ 	.word	0x00000000
        /*0030*/ 	.short	0x0001
        /*0032*/ 	.short	0x0008
        /*0034*/ 	.byte	0x00, 0xf5, 0x21, 0x00


	//----- nvinfo : EIATTR_KPARAM_INFO
	.align		4
.L_13:
        /*0038*/ 	.byte	0x04, 0x17
        /*003a*/ 	.short	(.L_15 - .L_14)
.L_14:
        /*003c*/ 	.word	0x00000000
        /*0040*/ 	.short	0x0000
        /*0042*/ 	.short	0x0000
        /*0044*/ 	.byte	0x00, 0xf5, 0x21, 0x00


	//----- nvinfo : EIATTR_SPARSE_MMA_MASK
	.align		4
.L_15:
        /*0048*/ 	.byte	0x03, 0x50
        /*004a*/ 	.short	0x0000


	//----- nvinfo : EIATTR_MAXREG_COUNT
	.align		4
        /*004c*/ 	.byte	0x03, 0x1b
        /*004e*/ 	.short	0x00ff


	//----- nvinfo : EIATTR_NUM_BARRIERS
	.align		4
        /*0050*/ 	.byte	0x02, 0x4c
        /*0052*/ 	.byte	0x01
	.zero		1


	//----- nvinfo : EIATTR_MERCURY_ISA_VERSION
	.align		4
        /*0054*/ 	.byte	0x03, 0x5f
        /*0056*/ 	.short	0x0101


	//----- nvinfo : EIATTR_VRC_CTA_INIT_COUNT
	.align		4
        /*0058*/ 	.byte	0x02, 0x4a
	.zero		1
	.zero		1


	//----- nvinfo : EIATTR_EXIT_INSTR_OFFSETS
	.align		4
        /*005c*/ 	.byte	0x04, 0x1c
        /*005e*/ 	.short	(.L_17 - .L_16)


	//   ....[0]....
.L_16:
        /*0060*/ 	.word	0x00000030


	//   ....[1]....
        /*0064*/ 	.word	0x00000560


	//----- nvinfo : EIATTR_CBANK_PARAM_SIZE
	.align		4
.L_17:
        /*0068*/ 	.byte	0x03, 0x19
        /*006a*/ 	.short	0x0020


	//----- nvinfo : EIATTR_PARAM_CBANK
	.align		4
        /*006c*/ 	.byte	0x04, 0x0a
        /*006e*/ 	.short	(.L_19 - .L_18)
	.align		4
.L_18:
        /*0070*/ 	.word	index@(.nv.constant0._Z5l1_bwPjS_PfS0_)
        /*0074*/ 	.short	0x0380
        /*0076*/ 	.short	0x0020


	//----- nvinfo : EIATTR_SW_WAR
	.align		4
.L_19:
        /*0078*/ 	.byte	0x04, 0x36
        /*007a*/ 	.short	(.L_21 - .L_20)
.L_20:
        /*007c*/ 	.word	0x00000008
.L_21:


//--------------------- .nv.callgraph             --------------------------
	.section	.nv.callgraph,"",@"SHT_CUDA_CALLGRAPH"
	.align	4
	.sectionentsize	8
	.align		4
        /*0000*/ 	.word	0x00000000
	.align		4
        /*0004*/ 	.word	0xffffffff
	.align		4
        /*0008*/ 	.word	0x00000000
	.align		4
        /*000c*/ 	.word	0xfffffffe
	.align		4
        /*0010*/ 	.word	0x00000000
	.align		4
        /*0014*/ 	.word	0xfffffffd
	.align		4
        /*0018*/ 	.word	0x00000000
	.align		4
        /*001c*/ 	.word	0xfffffffc


//--------------------- .text._Z5l1_bwPjS_PfS0_   --------------------------
	.section	.text._Z5l1_bwPjS_PfS0_,"ax",@progbits
	.align	128
        .global         _Z5l1_bwPjS_PfS0_
        .type           _Z5l1_bwPjS_PfS0_,@function
        .size           _Z5l1_bwPjS_PfS0_,(.L_x_1 - _Z5l1_bwPjS_PfS0_)
        .other          _Z5l1_bwPjS_PfS0_,@"STO_CUDA_ENTRY STV_DEFAULT"
_Z5l1_bwPjS_PfS0_:
.text._Z5l1_bwPjS_PfS0_:
[----:B------:R-:W-:Y:S01]  /*0000*/  LDC R1, c[0x0][0x37c] ;  /* 0x0000df00ff017b82 */ /* 0x000fe20000000800 */
[----:B------:R-:W0:Y:S02]  /*0010*/  S2R R0, SR_TID.X ;  /* 0x0000000000007919 */ /* 0x000e240000002100 */
[----:B0-----:R-:W-:-:S13]  /*0020*/  ISETP.NE.AND P0, PT, R0, RZ, PT ;  /* 0x000000ff0000720c */ /* 0x001fda0003f05270 */
[----:B------:R-:W-:Y:S05]  /*0030*/  @P0 EXIT ;  /* 0x000000000000094d */ /* 0x000fea0003800000 */
[----:B------:R-:W0:Y:S01]  /*0040*/  LDC.64 R2, c[0x0][0x398] ;  /* 0x0000e600ff027b82 */ /* 0x000e220000000a00 */
[----:B------:R-:W0:Y:S07]  /*0050*/  LDCU.64 UR4, c[0x0][0x358] ;  /* 0x00006b00ff0477ac */ /* 0x000e2e0008000a00 */
[----:B------:R-:W1:Y:S01]  /*0060*/  LDC.64 R6, c[0x0][0x398] ;  /* 0x0000e600ff067b82 */ /* 0x000e620000000a00 */
[----:B0-----:R-:W2:Y:S07]  /*0070*/  LDG.E.STRONG.GPU R5, desc[UR4][R2.64+0x20000] ;  /* 0x0200000402057981 */ /* 0x001eae000c1ef900 */
[----:B------:R-:W-:Y:S06]  /*0080*/  BAR.SYNC.DEFER_BLOCKING 0x0 ;  /* 0x0000000000007b1d */ /* 0x000fec0000010000 */
[----:B-1----:R-:W3:Y:S04]  /*0090*/  LDG.E.STRONG.GPU R6, desc[UR4][R6.64] ;  /* 0x0000000406067981 */ /* 0x002ee8000c1ef900 */
[----:B------:R-:W4:Y:S04]  /*00a0*/  LDG.E.STRONG.GPU R26, desc[UR4][R2.64+0x1000] ;  /* 0x00100004021a7981 */ /* 0x000f28000c1ef900 */
[----:B------:R-:W5:Y:S04]  /*00b0*/  LDG.E.STRONG.GPU R21, desc[UR4][R2.64+0x2000] ;  /* 0x0020000402157981 */ /* 0x000f68000c1ef900 */
        /* <DEDUP_REMOVED lines=19> */
[----:B------:R-:W5:Y:S01]  /*01f0*/  LDG.E.STRONG.GPU R7, desc[UR4][R2.64+0x16000] ;  /* 0x0160000402077981 */ /* 0x000f62000c1ef900 */
[----:B--2---:R-:W-:-:S04]  /*0200*/  FADD R5, RZ, R5 ;  /* 0x00000005ff057221 */ /* 0x004fc80000000000 */
[----:B---3--:R-:W-:Y:S02]  /*0210*/  FADD R5, R5, R6 ;  /* 0x0000000605057221 */ /* 0x008fe40000000000 */
[----:B------:R-:W2:Y:S02]  /*0220*/  LDG.E.STRONG.GPU R6, desc[UR4][R2.64+0x17000] ;  /* 0x0170000402067981 */ /* 0x000ea4000c1ef900 */
[----:B----4-:R-:W-:Y:S02]  /*0230*/  FADD R26, R5, R26 ;  /* 0x0000001a051a7221 */ /* 0x010fe40000000000 */
[----:B------:R-:W3:Y:S02]  /*0240*/  LDG.E.STRONG.GPU R5, desc[UR4][R2.64+0x18000] ;  /* 0x0180000402057981 */ /* 0x000ee4000c1ef900 */
[----:B-----5:R-:W-:Y:S02]  /*0250*/  FADD R27, R26, R21 ;  /* 0x000000151a1b7221 */ /* 0x020fe40000000000 */
[----:B------:R-:W4:Y:S02]  /*0260*/  LDG.E.STRONG.GPU R21, desc[UR4][R2.64+0x19000] ;  /* 0x0190000402157981 */ /* 0x000f24000c1ef900 */
[----:B------:R-:W-:-:S02]  /*0270*/  FADD R26, R27, R22 ;  /* 0x000000161b1a7221 */ /* 0x000fc40000000000 */
[----:B------:R-:W5:Y:S02]  /*0280*/  LDG.E.STRONG.GPU R22, desc[UR4][R2.64+0x1a000] ;  /* 0x01a0000402167981 */ /* 0x000f64000c1ef900 */
[----:B------:R-:W-:Y:S02]  /*0290*/  FADD R27, R26, R25 ;  /* 0x000000191a1b7221 */ /* 0x000fe40000000000 */
[----:B------:R-:W5:Y:S02]  /*02a0*/  LDG.E.STRONG.GPU R25, desc[UR4][R2.64+0x1b000] ;  /* 0x01b0000402197981 */ /* 0x000f64000c1ef900 */
[----:B------:R-:W-:Y:S02]  /*02b0*/  FADD R26, R27, R24 ;  /* 0x000000181b1a7221 */ /* 0x000fe40000000000 */
[----:B------:R-:W5:Y:S02]  /*02c0*/  LDG.E.STRONG.GPU R24, desc[UR4][R2.64+0x1c000] ;  /* 0x01c0000402187981 */ /* 0x000f64000c1ef900 */
[----:B------:R-:W-:-:S02]  /*02d0*/  FADD R27, R26, R23 ;  /* 0x000000171a1b7221 */ /* 0x000fc40000000000 */
[----:B------:R-:W5:Y:S02]  /*02e0*/  LDG.E.STRONG.GPU R23, desc[UR4][R2.64+0x1d000] ;  /* 0x01d0000402177981 */ /* 0x000f64000c1ef900 */
[----:B------:R-:W-:Y:S02]  /*02f0*/  FADD R27, R27, R20 ;  /* 0x000000141b1b7221 */ /* 0x000fe40000000000 */
[----:B------:R-:W5:Y:S02]  /*0300*/  LDG.E.STRONG.GPU R20, desc[UR4][R2.64+0x1e000] ;  /* 0x01e0000402147981 */ /* 0x000f64000c1ef900 */
[----:B------:R-:W-:Y:S02]  /*0310*/  FADD R27, R27, R4 ;  /* 0x000000041b1b7221 */ /* 0x000fe40000000000 */
[----:B------:R-:W5:Y:S02]  /*0320*/  LDG.E.STRONG.GPU R4, desc[UR4][R2.64+0x1f000] ;  /* 0x01f0000402047981 */ /* 0x000f64000c1ef900 */
[----:B------:R-:W-:-:S04]  /*0330*/  FADD R0, R27, R0 ;  /* 0x000000001b007221 */ /* 0x000fc80000000000 */
        /* <DEDUP_REMOVED lines=12> */
[----:B------:R-:W-:Y:S01]  /*0400*/  FADD R7, R8, R7 ;  /* 0x0000000708077221 */ /* 0x000fe20000000000 */
[----:B------:R-:W-:Y:S03]  /*0410*/  BAR.SYNC.DEFER_BLOCKING 0x0 ;  /* 0x0000000000007b1d */ /* 0x000fe60000010000 */
[----:B--2---:R-:W-:-:S04]  /*0420*/  FADD R6, R7, R6 ;  /* 0x0000000607067221 */ /* 0x004fc80000000000 */
[----:B---3--:R-:W-:-:S04]  /*0430*/  FADD R6, R6, R5 ;  /* 0x0000000506067221 */ /* 0x008fc80000000000 */
[----:B----4-:R-:W-:-:S04]  /*0440*/  FADD R21, R6, R21 ;  /* 0x0000001506157221 */ /* 0x010fc80000000000 */
[----:B-----5:R-:W-:-:S04]  /*0450*/  FADD R22, R21, R22 ;  /* 0x0000001615167221 */ /* 0x020fc80000000000 */
[----:B------:R-:W-:-:S04]  /*0460*/  FADD R25, R22, R25 ;  /* 0x0000001916197221 */ /* 0x000fc80000000000 */
[----:B------:R-:W-:-:S04]  /*0470*/  FADD R24, R25, R24 ;  /* 0x0000001819187221 */ /* 0x000fc80000000000 */
[----:B------:R-:W-:-:S04]  /*0480*/  FADD R23, R24, R23 ;  /* 0x0000001718177221 */ /* 0x000fc80000000000 */
[----:B------:R-:W-:-:S04]  /*0490*/  FADD R23, R23, R20 ;  /* 0x0000001417177221 */ /* 0x000fc80000000000 */
[----:B------:R-:W-:Y:S01]  /*04a0*/  FADD R4, R23, R4 ;  /* 0x0000000417047221 */ /* 0x000fe20000000000 */
[----:B------:R-:W-:Y:S01]  /*04b0*/  CS2R.32 R11, SR_CLOCKLO ;  /* 0x00000000000b7805 */ /* 0x000fe20000005000 */
[----:B------:R-:W2:Y:S01]  /*04c0*/  LDG.E.STRONG.GPU R3, desc[UR4][R2.64+0x20000] ;  /* 0x0200000402037981 */ /* 0x000ea2000c1ef900 */
[----:B------:R-:W-:Y:S01]  /*04d0*/  BAR.SYNC.DEFER_BLOCKING 0x0 ;  /* 0x0000000000007b1d */ /* 0x000fe20000010000 */
[----:B--2---:R-:W-:Y:S01]  /*04e0*/  FADD R9, R4, R3 ;  /* 0x0000000304097221 */ /* 0x004fe20000000000 */
[----:B------:R-:W-:-:S06]  /*04f0*/  CS2R.32 R13, SR_CLOCKLO ;  /* 0x00000000000d7805 */ /* 0x000fcc0000005000 */
[----:B------:R-:W0:Y:S08]  /*0500*/  LDC.64 R2, c[0x0][0x380] ;  /* 0x0000e000ff027b82 */ /* 0x000e300000000a00 */
[----:B------:R-:W1:Y:S08]  /*0510*/  LDC.64 R4, c[0x0][0x388] ;  /* 0x0000e200ff047b82 */ /* 0x000e700000000a00 */
[----:B------:R-:W2:Y:S01]  /*0520*/  LDC.64 R6, c[0x0][0x390] ;  /* 0x0000e400ff067b82 */ /* 0x000ea20000000a00 */
[----:B0-----:R-:W-:Y:S04]  /*0530*/  STG.E desc[UR4][R2.64], R11 ;  /* 0x0000000b02007986 */ /* 0x001fe8000c101904 */
[----:B-1----:R-:W-:Y:S04]  /*0540*/  STG.E desc[UR4][R4.64], R13 ;  /* 0x0000000d04007986 */ /* 0x002fe8000c101904 */
[----:B--2---:R-:W-:Y:S01]  /*0550*/  STG.E desc[UR4][R6.64], R9 ;  /* 0x0000000906007986 */ /* 0x004fe2000c101904 */
[----:B------:R-:W-:Y:S05]  /*0560*/  EXIT ;  /* 0x000000000000794d */ /* 0x000fea0003800000 */
.L_x_0:
[----:B------:R-:W-:-:S00]  /*0570*/  BRA `(.L_x_0) ;  /* 0xfffffffc00fc7947 */ /* 0x000fc0000383ffff */
[----:B------:R-:W-:-:S00]  /*0580*/  NOP ;  /* 0x0000000000007918 */ /* 0x000fc00000000000 */
[----:B------:R-:W-:-:S00]  /*0590*/  NOP ;  /* 0x0000000000007918 */ /* 0x000fc00000000000 */
[----:B------:R-:W-:-:S00]  /*05a0*/  NOP ;  /* 0x0000000000007918 */ /* 0x000fc00000000000 */
[----:B------:R-:W-:-:S00]  /*05b0*/  NOP ;  /* 0x0000000000007918 */ /* 0x000fc00000000000 */
[----:B------:R-:W-:-:S00]  /*05c0*/  NOP ;  /* 0x0000000000007918 */ /* 0x000fc00000000000 */
[----:B------:R-:W-:-:S00]  /*05d0*/  NOP ;  /* 0x0000000000007918 */ /* 0x000fc00000000000 */
[----:B------:R-:W-:-:S00]  /*05e0*/  NOP ;  /* 0x0000000000007918 */ /* 0x000fc00000000000 */
[----:B------:R-:W-:-:S00]  /*05f0*/  NOP ;  /* 0x0000000000007918 */ /* 0x000fc00000000000 */
.L_x_1:


//--------------------- .nv.shared.reserved.0     --------------------------
	.section	.nv.shared.reserved.0,"aw",@nobits
	.weak		__nv_reservedSMEM_offset_0_alias
	.size		__nv_reservedSMEM_offset_0_alias, 0, 64
	.other		__nv_reservedSMEM_offset_0_alias,@"STO_CUDA_RESERVED_SHARED STV_DEFAULT"
__nv_reservedSMEM_offset_0_alias:
	.zero		0
	.zero		64


//--------------------- .nv.constant0._Z5l1_bwPjS_PfS0_ --------------------------
	.section	.nv.constant0._Z5l1_bwPjS_PfS0_,"a",@progbits
	.sectionflags	@""
	.align	4
.nv.constant0._Z5l1_bwPjS_PfS0_:
	.zero		928


//--------------------- SYMBOLS --------------------------

	.type		.nv.reservedSmem.offset0,@object
	.size		.nv.reservedSmem.offset0,0x4
